//
// Generated by NVIDIA NVVM Compiler
//
// Compiler Build ID: CL-36424714
// Cuda compilation tools, release 13.0, V13.0.88
// Based on NVVM 20.0.0
//

.version 9.0
.target sm_100
.address_size 64

	// .globl	_Z11clip_kernelPKfPfffi

.visible .entry _Z11clip_kernelPKfPfffi(
	.param .u64 .ptr .align 1 _Z11clip_kernelPKfPfffi_param_0,
	.param .u64 .ptr .align 1 _Z11clip_kernelPKfPfffi_param_1,
	.param .f32 _Z11clip_kernelPKfPfffi_param_2,
	.param .f32 _Z11clip_kernelPKfPfffi_param_3,
	.param .u32 _Z11clip_kernelPKfPfffi_param_4
)
{
	.reg .pred 	%p<4>;
	.reg .b32 	%r<6>;
	.reg .b32 	%f<4>;
	.reg .b64 	%rd<13>;

	ld.param.u64 	%rd2, [_Z11clip_kernelPKfPfffi_param_0];
	ld.param.u64 	%rd3, [_Z11clip_kernelPKfPfffi_param_1];
	ld.param.f32 	%f2, [_Z11clip_kernelPKfPfffi_param_2];
	ld.param.f32 	%f3, [_Z11clip_kernelPKfPfffi_param_3];
	ld.param.u32 	%r2, [_Z11clip_kernelPKfPfffi_param_4];
	cvta.to.global.u64 	%rd1, %rd3;
	mov.u32 	%r3, %ctaid.x;
	mov.u32 	%r4, %ntid.x;
	mov.u32 	%r5, %tid.x;
	mad.lo.s32 	%r1, %r3, %r4, %r5;
	setp.ge.s32 	%p1, %r1, %r2;
	@%p1 bra 	$L__BB0_6;
	cvta.to.global.u64 	%rd4, %rd2;
	mul.wide.s32 	%rd5, %r1, 4;
	add.s64 	%rd6, %rd4, %rd5;
	ld.global.f32 	%f1, [%rd6];
	setp.geu.f32 	%p2, %f1, %f2;
	@%p2 bra 	$L__BB0_3;
	add.s64 	%rd12, %rd1, %rd5;
	st.global.f32 	[%rd12], %f2;
	bra.uni 	$L__BB0_6;
$L__BB0_3:
	setp.leu.f32 	%p3, %f1, %f3;
	@%p3 bra 	$L__BB0_5;
	add.s64 	%rd10, %rd1, %rd5;
	st.global.f32 	[%rd10], %f3;
	bra.uni 	$L__BB0_6;
$L__BB0_5:
	add.s64 	%rd8, %rd1, %rd5;
	st.global.f32 	[%rd8], %f1;
$L__BB0_6:
	ret;

}


// ===== COMPILED SASS (sm_100) =====

	.target	sm_100

	.elftype	@"ET_EXEC"


//--------------------- .note.nv.tkinfo           --------------------------
	.section	.note.nv.tkinfo,"",@"SHT_NOTE"
	.sectionflags	@"SHF_NOTE_NV_TKINFO"
	.tkinfo
        /*0018*/ 	.word	0x00000002
        /*0030*/ 	.string	""
        /*0030*/ 	.string	"ptxas"
        /*0030*/ 	.string	"Cuda compilation tools, release 13.0, V13.0.88"
        /*0030*/ 	.string	"Build cuda_13.0.r13.0/compiler.36424714_0"
        /*0030*/ 	.string	"-arch sm_100 -m 64 "



//--------------------- .note.nv.cuinfo           --------------------------
	.section	.note.nv.cuinfo,"",@"SHT_NOTE"
	.sectionflags	@"SHF_NOTE_NV_CUINFO"
        /*0018*/ 	.short	0x0002
        /*001a*/ 	.short	0x0064
        /*001c*/ 	.short	0x0082
	.zero		2


//--------------------- .nv.info                  --------------------------
	.section	.nv.info,"",@"SHT_CUDA_INFO"
	.align	4


	//----- nvinfo : EIATTR_REGCOUNT
	.align		4
        /*0000*/ 	.byte	0x04, 0x2f
        /*0002*/ 	.short	(.L_1 - .L_0)
	.align		4
.L_0:
        /*0004*/ 	.word	index@(_Z11clip_kernelPKfPfffi)
        /*0008*/ 	.word	0x0000000c


	//----- nvinfo : EIATTR_FRAME_SIZE
	.align		4
.L_1:
        /*000c*/ 	.byte	0x04, 0x11
        /*000e*/ 	.short	(.L_3 - .L_2)
	.align		4
.L_2:
        /*0010*/ 	.word	index@(_Z11clip_kernelPKfPfffi)
        /*0014*/ 	.word	0x00000000


	//----- nvinfo : EIATTR_MIN_STACK_SIZE
	.align		4
.L_3:
        /*0018*/ 	.byte	0x04, 0x12
        /*001a*/ 	.short	(.L_5 - .L_4)
	.align		4
.L_4:
        /*001c*/ 	.word	index@(_Z11clip_kernelPKfPfffi)
        /*0020*/ 	.word	0x00000000
.L_5:


//--------------------- .nv.compat                --------------------------
	.section	.nv.compat,"",@"SHT_CUDA_COMPAT_INFO"
	.align	4
        /*0000*/ 	.byte	0x02, 0x09, 0x00, 0x00, 0x02, 0x02, 0x01, 0x00, 0x02, 0x05, 0x05, 0x00, 0x03, 0x07, 0x01, 0x01
        /*0010*/ 	.byte	0x02, 0x03, 0x00, 0x00, 0x02, 0x06, 0x01, 0x00, 0x04, 0x0b, 0x08, 0x00, 0x09, 0x00, 0x00, 0x00
        /*0020*/ 	.byte	0x00, 0x00, 0x00, 0x00


//--------------------- .nv.info._Z11clip_kernelPKfPfffi --------------------------
	.section	.nv.info._Z11clip_kernelPKfPfffi,"",@"SHT_CUDA_INFO"
	.sectionflags	@""
	.align	4


	//----- nvinfo : EIATTR_CUDA_API_VERSION
	.align		4
        /*0000*/ 	.byte	0x04, 0x37
        /*0002*/ 	.short	(.L_7 - .L_6)
.L_6:
        /*0004*/ 	.word	0x00000082


	//----- nvinfo : EIATTR_KPARAM_INFO
	.align		4
.L_7:
        /*0008*/ 	.byte	0x04, 0x17
        /*000a*/ 	.short	(.L_9 - .L_8)
.L_8:
        /*000c*/ 	.word	0x00000000
        /*0010*/ 	.short	0x0004
        /*0012*/ 	.short	0x0018
        /*0014*/ 	.byte	0x00, 0xf0, 0x11, 0x00


	//----- nvinfo : EIATTR_KPARAM_INFO
	.align		4
.L_9:
        /*0018*/ 	.byte	0x04, 0x17
        /*001a*/ 	.short	(.L_11 - .L_10)
.L_10:
        /*001c*/ 	.word	0x00000000
        /*0020*/ 	.short	0x0003
        /*0022*/ 	.short	0x0014
        /*0024*/ 	.byte	0x00, 0xf0, 0x11, 0x00


	//----- nvinfo : EIATTR_KPARAM_INFO
	.align		4
.L_11:
        /*0028*/ 	.byte	0x04, 0x17
        /*002a*/ 	.short	(.L_13 - .L_12)
.L_12:
        /*002c*/ 	.word	0x00000000
        /*0030*/ 	.short	0x0002
        /*0032*/ 	.short	0x0010
        /*0034*/ 	.byte	0x00, 0xf0, 0x11, 0x00


	//----- nvinfo : EIATTR_KPARAM_INFO
	.align		4
.L_13:
        /*0038*/ 	.byte	0x04, 0x17
        /*003a*/ 	.short	(.L_15 - .L_14)
.L_14:
        /*003c*/ 	.word	0x00000000
        /*0040*/ 	.short	0x0001
        /*0042*/ 	.short	0x0008
        /*0044*/ 	.byte	0x00, 0xf5, 0x21, 0x00


	//----- nvinfo : EIATTR_KPARAM_INFO
	.align		4
.L_15:
        /*0048*/ 	.byte	0x04, 0x17
        /*004a*/ 	.short	(.L_17 - .L_16)
.L_16:
        /*004c*/ 	.word	0x00000000
        /*0050*/ 	.short	0x0000
        /*0052*/ 	.short	0x0000
        /*0054*/ 	.byte	0x00, 0xf5, 0x21, 0x00


	//----- nvinfo : EIATTR_SPARSE_MMA_MASK
	.align		4
.L_17:
        /*0058*/ 	.byte	0x03, 0x50
        /*005a*/ 	.short	0x0000


	//----- nvinfo : EIATTR_MAXREG_COUNT
	.align		4
        /*005c*/ 	.byte	0x03, 0x1b
        /*005e*/ 	.short	0x00ff


	//----- nvinfo : EIATTR_MERCURY_ISA_VERSION
	.align		4
        /*0060*/ 	.byte	0x03, 0x5f
        /*0062*/ 	.short	0x0101


	//----- nvinfo : EIATTR_VRC_CTA_INIT_COUNT
	.align		4
        /*0064*/ 	.byte	0x02, 0x4a
	.zero		1
	.zero		1


	//----- nvinfo : EIATTR_EXIT_INSTR_OFFSETS
	.align		4
        /*0068*/ 	.byte	0x04, 0x1c
        /*006a*/ 	.short	(.L_19 - .L_18)


	//   ....[0]....
.L_18:
        /*006c*/ 	.word	0x00000070


	//   ....[1]....
        /*0070*/ 	.word	0x00000110


	//   ....[2]....
        /*0074*/ 	.word	0x00000170


	//   ....[3]....
        /*0078*/ 	.word	0x000001b0


	//----- nvinfo : EIATTR_CBANK_PARAM_SIZE
	.align		4
.L_19:
        /*007c*/ 	.byte	0x03, 0x19
        /*007e*/ 	.short	0x001c


	//----- nvinfo : EIATTR_PARAM_CBANK
	.align		4
        /*0080*/ 	.byte	0x04, 0x0a
        /*0082*/ 	.short	(.L_21 - .L_20)
	.align		4
.L_20:
        /*0084*/ 	.word	index@(.nv.constant0._Z11clip_kernelPKfPfffi)
        /*0088*/ 	.short	0x0380
        /*008a*/ 	.short	0x001c


	//----- nvinfo : EIATTR_SW_WAR
	.align		4
.L_21:
        /*008c*/ 	.byte	0x04, 0x36
        /*008e*/ 	.short	(.L_23 - .L_22)
.L_22:
        /*0090*/ 	.word	0x00000008
.L_23:


//--------------------- .nv.callgraph             --------------------------
	.section	.nv.callgraph,"",@"SHT_CUDA_CALLGRAPH"
	.align	4
	.sectionentsize	8
	.align		4
        /*0000*/ 	.word	0x00000000
	.align		4
        /*0004*/ 	.word	0xffffffff
	.align		4
        /*0008*/ 	.word	0x00000000
	.align		4
        /*000c*/ 	.word	0xfffffffe
	.align		4
        /*0010*/ 	.word	0x00000000
	.align		4
        /*0014*/ 	.word	0xfffffffd
	.align		4
        /*0018*/ 	.word	0x00000000
	.align		4
        /*001c*/ 	.word	0xfffffffc


//--------------------- .text._Z11clip_kernelPKfPfffi --------------------------
	.section	.text._Z11clip_kernelPKfPfffi,"ax",@progbits
	.align	128
        .global         _Z11clip_kernelPKfPfffi
        .type           _Z11clip_kernelPKfPfffi,@function
        .size           _Z11clip_kernelPKfPfffi,(.L_x_1 - _Z11clip_kernelPKfPfffi)
        .other          _Z11clip_kernelPKfPfffi,@"STO_CUDA_ENTRY STV_DEFAULT"
_Z11clip_kernelPKfPfffi:
.text._Z11clip_kernelPKfPfffi:
[----:B------:R-:W-:Y:S01]  /*0000*/  LDC R1, c[0x0][0x37c] ;  /* 0x0000df00ff017b82 */ /* 0x000fe20000000800 */
[----:B------:R-:W0:Y:S07]  /*0010*/  S2R R0, SR_TID.X ;  /* 0x0000000000007919 */ /* 0x000e2e0000002100 */
[----:B------:R-:W0:Y:S01]  /*0020*/  S2UR UR4, SR_CTAID.X ;  /* 0x00000000000479c3 */ /* 0x000e220000002500 */
[----:B------:R-:W1:Y:S07]  /*0030*/  LDCU UR5, c[0x0][0x398] ;  /* 0x00007300ff0577ac */ /* 0x000e6e0008000800 */
[----:B------:R-:W0:Y:S02]  /*0040*/  LDC R7, c[0x0][0x360] ;  /* 0x0000d800ff077b82 */ /* 0x000e240000000800 */
[----:B0-----:R-:W-:-:S05]  /*0050*/  IMAD R7, R7, UR4, R0 ;  /* 0x0000000407077c24 */ /* 0x001fca000f8e0200 */
[----:B-1----:R-:W-:-:S13]  /*0060*/  ISETP.GE.AND P0, PT, R7, UR5, PT ;  /* 0x0000000507007c0c */ /* 0x002fda000bf06270 */
[----:B------:R-:W-:Y:S05]  /*0070*/  @P0 EXIT ;  /* 0x000000000000094d */ /* 0x000fea0003800000 */
[----:B------:R-:W0:Y:S01]  /*0080*/  LDC.64 R2, c[0x0][0x380] ;  /* 0x0000e000ff027b82 */ /* 0x000e220000000a00 */
[----:B------:R-:W1:Y:S07]  /*0090*/  LDCU.64 UR4, c[0x0][0x358] ;  /* 0x00006b00ff0477ac */ /* 0x000e6e0008000a00 */
[----:B------:R-:W2:Y:S01]  /*00a0*/  LDC R0, c[0x0][0x390] ;  /* 0x0000e400ff007b82 */ /* 0x000ea20000000800 */
[----:B0-----:R-:W-:-:S05]  /*00b0*/  IMAD.WIDE R2, R7, 0x4, R2 ;  /* 0x0000000407027825 */ /* 0x001fca00078e0202 */
[----:B-1----:R-:W2:Y:S02]  /*00c0*/  LDG.E R9, desc[UR4][R2.64] ;  /* 0x0000000402097981 */ /* 0x002ea4000c1e1900 */
[----:B--2---:R-:W-:-:S13]  /*00d0*/  FSETP.GEU.AND P0, PT, R9, R0, PT ;  /* 0x000000000900720b */ /* 0x004fda0003f0e000 */
[----:B------:R-:W0:Y:S02]  /*00e0*/  @!P0 LDC.64 R4, c[0x0][0x388] ;  /* 0x0000e200ff048b82 */ /* 0x000e240000000a00 */
[----:B0-----:R-:W-:-:S05]  /*00f0*/  @!P0 IMAD.WIDE R4, R7, 0x4, R4 ;  /* 0x0000000407048825 */ /* 0x001fca00078e0204 */
[----:B------:R0:W-:Y:S01]  /*0100*/  @!P0 STG.E desc[UR4][R4.64], R0 ;  /* 0x0000000004008986 */ /* 0x0001e2000c101904 */
[----:B------:R-:W-:Y:S05]  /*0110*/  @!P0 EXIT ;  /* 0x000000000000894d */ /* 0x000fea0003800000 */
[----:B0-----:R-:W0:Y:S02]  /*0120*/  LDC R0, c[0x0][0x394] ;  /* 0x0000e500ff007b82 */ /* 0x001e240000000800 */
[----:B0-----:R-:W-:-:S13]  /*0130*/  FSETP.GT.AND P0, PT, R9, R0, PT ;  /* 0x000000000900720b */ /* 0x001fda0003f04000 */
[----:B------:R-:W0:Y:S02]  /*0140*/  @P0 LDC.64 R2, c[0x0][0x388] ;  /* 0x0000e200ff020b82 */ /* 0x000e240000000a00 */
[----:B0-----:R-:W-:-:S05]  /*0150*/  @P0 IMAD.WIDE R2, R7, 0x4, R2 ;  /* 0x0000000407020825 */ /* 0x001fca00078e0202 */
[----:B------:R0:W-:Y:S01]  /*0160*/  @P0 STG.E desc[UR4][R2.64], R0 ;  /* 0x0000000002000986 */ /* 0x0001e2000c101904 */
[----:B------:R-:W-:Y:S05]  /*0170*/  @P0 EXIT ;  /* 0x000000000000094d */ /* 0x000fea0003800000 */
[----:B0-----:R-:W0:Y:S02]  /*0180*/  LDC.64 R2, c[0x0][0x388] ;  /* 0x0000e200ff027b82 */ /* 0x001e240000000a00 */
[----:B0-----:R-:W-:-:S05]  /*0190*/  IMAD.WIDE R2, R7, 0x4, R2 ;  /* 0x0000000407027825 */ /* 0x001fca00078e0202 */
[----:B------:R-:W-:Y:S01]  /*01a0*/  STG.E desc[UR4][R2.64], R9 ;  /* 0x0000000902007986 */ /* 0x000fe2000c101904 */
[----:B------:R-:W-:Y:S05]  /*01b0*/  EXIT ;  /* 0x000000000000794d */ /* 0x000fea0003800000 */
.L_x_0:
[----:B------:R-:W-:-:S00]  /*01c0*/  BRA `(.L_x_0) ;  /* 0xfffffffc00fc7947 */ /* 0x000fc0000383ffff */
[----:B------:R-:W-:-:S00]  /*01d0*/  NOP ;  /* 0x0000000000007918 */ /* 0x000fc00000000000 */
        /* <DEDUP_REMOVED lines=10> */
.L_x_1:


//--------------------- .nv.shared.reserved.0     --------------------------
	.section	.nv.shared.reserved.0,"aw",@nobits
	.weak		__nv_reservedSMEM_offset_0_alias
	.size		__nv_reservedSMEM_offset_0_alias, 0, 64
	.other		__nv_reservedSMEM_offset_0_alias,@"STO_CUDA_RESERVED_SHARED STV_DEFAULT"
__nv_reservedSMEM_offset_0_alias:
	.zero		0
	.zero		64


//--------------------- .nv.constant0._Z11clip_kernelPKfPfffi --------------------------
	.section	.nv.constant0._Z11clip_kernelPKfPfffi,"a",@progbits
	.sectionflags	@""
	.align	4
.nv.constant0._Z11clip_kernelPKfPfffi:
	.zero		924


//--------------------- SYMBOLS --------------------------

	.type		.nv.reservedSmem.offset0,@object
	.size		.nv.reservedSmem.offset0,0x4
